//
// Generated by NVIDIA NVVM Compiler
//
// Compiler Build ID: CL-36424714
// Cuda compilation tools, release 13.0, V13.0.88
// Based on NVVM 20.0.0
//

.version 9.0
.target sm_100
.address_size 64

.func  (.param .b32 func_retval0) _Z9anonymousPfS_i
(
	.param .b64 _Z9anonymousPfS_i_param_0,
	.param .b64 _Z9anonymousPfS_i_param_1,
	.param .b32 _Z9anonymousPfS_i_param_2
)
;
.global .align 8 .u64 anonymous_ptr = _Z9anonymousPfS_i;

.func  (.param .b32 func_retval0) _Z9anonymousPfS_i(
	.param .b64 _Z9anonymousPfS_i_param_0,
	.param .b64 _Z9anonymousPfS_i_param_1,
	.param .b32 _Z9anonymousPfS_i_param_2
)
{
	.reg .b32 	%r<2>;
	.reg .b32 	%f<4>;
	.reg .b64 	%rd<6>;

	ld.param.u64 	%rd1, [_Z9anonymousPfS_i_param_0];
	ld.param.u64 	%rd2, [_Z9anonymousPfS_i_param_1];
	ld.param.u32 	%r1, [_Z9anonymousPfS_i_param_2];
	mul.wide.s32 	%rd3, %r1, 4;
	add.s64 	%rd4, %rd1, %rd3;
	ld.f32 	%f1, [%rd4];
	add.s64 	%rd5, %rd2, %rd3;
	ld.f32 	%f2, [%rd5];
	add.f32 	%f3, %f1, %f2;
	st.param.f32 	[func_retval0], %f3;
	ret;

}
	// .globl	_Z14map2_xy_kernelPfS_S_iPFfS_S_iE
.visible .entry _Z14map2_xy_kernelPfS_S_iPFfS_S_iE(
	.param .u64 .ptr .align 1 _Z14map2_xy_kernelPfS_S_iPFfS_S_iE_param_0,
	.param .u64 .ptr .align 1 _Z14map2_xy_kernelPfS_S_iPFfS_S_iE_param_1,
	.param .u64 .ptr .align 1 _Z14map2_xy_kernelPfS_S_iPFfS_S_iE_param_2,
	.param .u32 _Z14map2_xy_kernelPfS_S_iPFfS_S_iE_param_3,
	.param .u64 .ptr .align 1 _Z14map2_xy_kernelPfS_S_iPFfS_S_iE_param_4
)
{
	.reg .pred 	%p<2>;
	.reg .b32 	%r<6>;
	.reg .b32 	%f<3>;
	.reg .b64 	%rd<8>;

	ld.param.u64 	%rd1, [_Z14map2_xy_kernelPfS_S_iPFfS_S_iE_param_0];
	ld.param.u64 	%rd2, [_Z14map2_xy_kernelPfS_S_iPFfS_S_iE_param_1];
	ld.param.u64 	%rd3, [_Z14map2_xy_kernelPfS_S_iPFfS_S_iE_param_2];
	ld.param.u32 	%r2, [_Z14map2_xy_kernelPfS_S_iPFfS_S_iE_param_3];
	ld.param.u64 	%rd4, [_Z14map2_xy_kernelPfS_S_iPFfS_S_iE_param_4];
	mov.u32 	%r3, %ctaid.x;
	mov.u32 	%r4, %ntid.x;
	mov.u32 	%r5, %tid.x;
	mad.lo.s32 	%r1, %r3, %r4, %r5;
	setp.ge.s32 	%p1, %r1, %r2;
	@%p1 bra 	$L__BB1_2;
	cvta.to.global.u64 	%rd5, %rd3;
	{ // callseq 0, 0
	.param .b64 param0;
	st.param.b64 	[param0], %rd1;
	.param .b64 param1;
	st.param.b64 	[param1], %rd2;
	.param .b32 param2;
	st.param.b32 	[param2], %r1;
	.param .b32 retval0;
	prototype_0 : .callprototype (.param .b32 _) _ (.param .b64 _, .param .b64 _, .param .b32 _);
	call (retval0), 
	%rd4, 
	(
	param0, 
	param1, 
	param2
	)
	, prototype_0;
	ld.param.f32 	%f1, [retval0];
	} // callseq 0
	mul.wide.s32 	%rd6, %r1, 4;
	add.s64 	%rd7, %rd5, %rd6;
	st.global.f32 	[%rd7], %f1;
$L__BB1_2:
	ret;

}


// ===== COMPILED SASS (sm_100) =====

	.target	sm_100

	.elftype	@"ET_EXEC"


//--------------------- .note.nv.tkinfo           --------------------------
	.section	.note.nv.tkinfo,"",@"SHT_NOTE"
	.sectionflags	@"SHF_NOTE_NV_TKINFO"
	.tkinfo
        /*0018*/ 	.word	0x00000002
        /*0030*/ 	.string	""
        /*0030*/ 	.string	"ptxas"
        /*0030*/ 	.string	"Cuda compilation tools, release 13.0, V13.0.88"
        /*0030*/ 	.string	"Build cuda_13.0.r13.0/compiler.36424714_0"
        /*0030*/ 	.string	"-arch sm_100 -m 64 "



//--------------------- .note.nv.cuinfo           --------------------------
	.section	.note.nv.cuinfo,"",@"SHT_NOTE"
	.sectionflags	@"SHF_NOTE_NV_CUINFO"
        /*0018*/ 	.short	0x0002
        /*001a*/ 	.short	0x0064
        /*001c*/ 	.short	0x0082
	.zero		2


//--------------------- .nv.info                  --------------------------
	.section	.nv.info,"",@"SHT_CUDA_INFO"
	.align	4


	//----- nvinfo : EIATTR_REGCOUNT
	.align		4
        /*0000*/ 	.byte	0x04, 0x2f
        /*0002*/ 	.short	(.L_2 - .L_1)
	.align		4
.L_1:
        /*0004*/ 	.word	index@(_Z14map2_xy_kernelPfS_S_iPFfS_S_iE)
        /*0008*/ 	.word	0x00000018


	//----- nvinfo : EIATTR_FRAME_SIZE
	.align		4
.L_2:
        /*000c*/ 	.byte	0x04, 0x11
        /*000e*/ 	.short	(.L_4 - .L_3)
	.align		4
.L_3:
        /*0010*/ 	.word	index@($_Z14map2_xy_kernelPfS_S_iPFfS_S_iE$_Z9anonymousPfS_i)
        /*0014*/ 	.word	0x00000008


	//----- nvinfo : EIATTR_FRAME_SIZE
	.align		4
.L_4:
        /*0018*/ 	.byte	0x04, 0x11
        /*001a*/ 	.short	(.L_6 - .L_5)
	.align		4
.L_5:
        /*001c*/ 	.word	index@(_Z14map2_xy_kernelPfS_S_iPFfS_S_iE)
        /*0020*/ 	.word	0x00000008


	//----- nvinfo : EIATTR_MIN_STACK_SIZE
	.align		4
.L_6:
        /*0024*/ 	.byte	0x04, 0x12
        /*0026*/ 	.short	(.L_8 - .L_7)
	.align		4
.L_7:
        /*0028*/ 	.word	index@(_Z14map2_xy_kernelPfS_S_iPFfS_S_iE)
        /*002c*/ 	.word	0x00000008
.L_8:


//--------------------- .nv.compat                --------------------------
	.section	.nv.compat,"",@"SHT_CUDA_COMPAT_INFO"
	.align	4
        /*0000*/ 	.byte	0x02, 0x09, 0x00, 0x00, 0x02, 0x02, 0x01, 0x00, 0x02, 0x05, 0x05, 0x00, 0x03, 0x07, 0x01, 0x01
        /*0010*/ 	.byte	0x02, 0x03, 0x00, 0x00, 0x02, 0x06, 0x01, 0x00, 0x04, 0x0b, 0x08, 0x00, 0x09, 0x00, 0x00, 0x00
        /*0020*/ 	.byte	0x00, 0x00, 0x00, 0x00


//--------------------- .nv.info._Z14map2_xy_kernelPfS_S_iPFfS_S_iE --------------------------
	.section	.nv.info._Z14map2_xy_kernelPfS_S_iPFfS_S_iE,"",@"SHT_CUDA_INFO"
	.sectionflags	@""
	.align	4


	//----- nvinfo : EIATTR_CUDA_API_VERSION
	.align		4
        /*0000*/ 	.byte	0x04, 0x37
        /*0002*/ 	.short	(.L_10 - .L_9)
.L_9:
        /*0004*/ 	.word	0x00000082


	//----- nvinfo : EIATTR_KPARAM_INFO
	.align		4
.L_10:
        /*0008*/ 	.byte	0x04, 0x17
        /*000a*/ 	.short	(.L_12 - .L_11)
.L_11:
        /*000c*/ 	.word	0x00000000
        /*0010*/ 	.short	0x0004
        /*0012*/ 	.short	0x0020
        /*0014*/ 	.byte	0x00, 0xf5, 0x21, 0x00


	//----- nvinfo : EIATTR_KPARAM_INFO
	.align		4
.L_12:
        /*0018*/ 	.byte	0x04, 0x17
        /*001a*/ 	.short	(.L_14 - .L_13)
.L_13:
        /*001c*/ 	.word	0x00000000
        /*0020*/ 	.short	0x0003
        /*0022*/ 	.short	0x0018
        /*0024*/ 	.byte	0x00, 0xf0, 0x11, 0x00


	//----- nvinfo : EIATTR_KPARAM_INFO
	.align		4
.L_14:
        /*0028*/ 	.byte	0x04, 0x17
        /*002a*/ 	.short	(.L_16 - .L_15)
.L_15:
        /*002c*/ 	.word	0x00000000
        /*0030*/ 	.short	0x0002
        /*0032*/ 	.short	0x0010
        /*0034*/ 	.byte	0x00, 0xf5, 0x21, 0x00


	//----- nvinfo : EIATTR_KPARAM_INFO
	.align		4
.L_16:
        /*0038*/ 	.byte	0x04, 0x17
        /*003a*/ 	.short	(.L_18 - .L_17)
.L_17:
        /*003c*/ 	.word	0x00000000
        /*0040*/ 	.short	0x0001
        /*0042*/ 	.short	0x0008
        /*0044*/ 	.byte	0x00, 0xf5, 0x21, 0x00


	//----- nvinfo : EIATTR_KPARAM_INFO
	.align		4
.L_18:
        /*0048*/ 	.byte	0x04, 0x17
        /*004a*/ 	.short	(.L_20 - .L_19)
.L_19:
        /*004c*/ 	.word	0x00000000
        /*0050*/ 	.short	0x0000
        /*0052*/ 	.short	0x0000
        /*0054*/ 	.byte	0x00, 0xf5, 0x21, 0x00


	//----- nvinfo : EIATTR_SPARSE_MMA_MASK
	.align		4
.L_20:
        /*0058*/ 	.byte	0x03, 0x50
        /*005a*/ 	.short	0x0000


	//----- nvinfo : EIATTR_MAXREG_COUNT
	.align		4
        /*005c*/ 	.byte	0x03, 0x1b
        /*005e*/ 	.short	0x00ff


	//----- nvinfo : EIATTR_MERCURY_ISA_VERSION
	.align		4
        /*0060*/ 	.byte	0x03, 0x5f
        /*0062*/ 	.short	0x0101


	//----- nvinfo : EIATTR_VRC_CTA_INIT_COUNT
	.align		4
        /*0064*/ 	.byte	0x02, 0x4a
	.zero		1
	.zero		1


	//----- nvinfo : EIATTR_EXIT_INSTR_OFFSETS
	.align		4
        /*0068*/ 	.byte	0x04, 0x1c
        /*006a*/ 	.short	(.L_22 - .L_21)


	//   ....[0]....
.L_21:
        /*006c*/ 	.word	0x00000070


	//   ....[1]....
        /*0070*/ 	.word	0x00000170


	//----- nvinfo : EIATTR_CRS_STACK_SIZE
	.align		4
.L_22:
        /*0074*/ 	.byte	0x04, 0x1e
        /*0076*/ 	.short	(.L_24 - .L_23)
.L_23:
        /*0078*/ 	.word	0x00000000


	//----- nvinfo : EIATTR_CBANK_PARAM_SIZE
	.align		4
.L_24:
        /*007c*/ 	.byte	0x03, 0x19
        /*007e*/ 	.short	0x0028


	//----- nvinfo : EIATTR_PARAM_CBANK
	.align		4
        /*0080*/ 	.byte	0x04, 0x0a
        /*0082*/ 	.short	(.L_26 - .L_25)
	.align		4
.L_25:
        /*0084*/ 	.word	index@(.nv.constant0._Z14map2_xy_kernelPfS_S_iPFfS_S_iE)
        /*0088*/ 	.short	0x0380
        /*008a*/ 	.short	0x0028


	//----- nvinfo : EIATTR_SW_WAR
	.align		4
.L_26:
        /*008c*/ 	.byte	0x04, 0x36
        /*008e*/ 	.short	(.L_28 - .L_27)
.L_27:
        /*0090*/ 	.word	0x00000008
.L_28:


//--------------------- .nv.callgraph             --------------------------
	.section	.nv.callgraph,"",@"SHT_CUDA_CALLGRAPH"
	.align	4
	.sectionentsize	8
	.align		4
        /*0000*/ 	.word	0x00000000
	.align		4
        /*0004*/ 	.word	0xffffffff
	.align		4
        /*0008*/ 	.word	0x00000000
	.align		4
        /*000c*/ 	.word	0xfffffffe
	.align		4
        /*0010*/ 	.word	0x00000000
	.align		4
        /*0014*/ 	.word	0xfffffffd
	.align		4
        /*0018*/ 	.word	0x00000000
	.align		4
        /*001c*/ 	.word	0xfffffffc


//--------------------- .nv.constant4             --------------------------
	.section	.nv.constant4,"a",@progbits
	.align	8
	.align		8
.nv.constant4:
        /*0000*/ 	.dword	anonymous_ptr


//--------------------- .text._Z14map2_xy_kernelPfS_S_iPFfS_S_iE --------------------------
	.section	.text._Z14map2_xy_kernelPfS_S_iPFfS_S_iE,"ax",@progbits
	.align	128
        .global         _Z14map2_xy_kernelPfS_S_iPFfS_S_iE
        .type           _Z14map2_xy_kernelPfS_S_iPFfS_S_iE,@function
        .size           _Z14map2_xy_kernelPfS_S_iPFfS_S_iE,(.L_x_1 - _Z14map2_xy_kernelPfS_S_iPFfS_S_iE)
        .other          _Z14map2_xy_kernelPfS_S_iPFfS_S_iE,@"STO_CUDA_ENTRY STV_DEFAULT"
_Z14map2_xy_kernelPfS_S_iPFfS_S_iE:
.text._Z14map2_xy_kernelPfS_S_iPFfS_S_iE:
[----:B------:R-:W0:Y:S01]  /*0000*/  LDC R1, c[0x0][0x37c] ;  /* 0x0000df00ff017b82 */ /* 0x000e220000000800 */
[----:B------:R-:W1:Y:S07]  /*0010*/  S2R R3, SR_TID.X ;  /* 0x0000000000037919 */ /* 0x000e6e0000002100 */
[----:B------:R-:W1:Y:S01]  /*0020*/  S2UR UR4, SR_CTAID.X ;  /* 0x00000000000479c3 */ /* 0x000e620000002500 */
[----:B------:R-:W2:Y:S07]  /*0030*/  LDCU UR5, c[0x0][0x398] ;  /* 0x00007300ff0577ac */ /* 0x000eae0008000800 */
[----:B------:R-:W1:Y:S02]  /*0040*/  LDC R2, c[0x0][0x360] ;  /* 0x0000d800ff027b82 */ /* 0x000e640000000800 */
[----:B-1----:R-:W-:-:S05]  /*0050*/  IMAD R2, R2, UR4, R3 ;  /* 0x0000000402027c24 */ /* 0x002fca000f8e0203 */
[----:B--2---:R-:W-:-:S13]  /*0060*/  ISETP.GE.AND P0, PT, R2, UR5, PT ;  /* 0x0000000502007c0c */ /* 0x004fda000bf06270 */
[----:B0-----:R-:W-:Y:S05]  /*0070*/  @P0 EXIT ;  /* 0x000000000000094d */ /* 0x001fea0003800000 */
[----:B------:R-:W0:Y:S01]  /*0080*/  LDC.64 R10, c[0x0][0x3a0] ;  /* 0x0000e800ff0a7b82 */ /* 0x000e220000000a00 */
[----:B------:R-:W1:Y:S01]  /*0090*/  LDCU.64 UR4, c[0x0][0x380] ;  /* 0x00007000ff0477ac */ /* 0x000e620008000a00 */
[----:B------:R-:W-:Y:S02]  /*00a0*/  HFMA2 R21, -RZ, RZ, 0, 0 ;  /* 0x00000000ff157431 */ /* 0x000fe400000001ff */
[----:B------:R-:W-:Y:S01]  /*00b0*/  IMAD.MOV.U32 R8, RZ, RZ, R2 ;  /* 0x000000ffff087224 */ /* 0x000fe200078e0002 */
[----:B------:R-:W-:Y:S01]  /*00c0*/  MOV R20, 0x140 ;  /* 0x0000014000147802 */ /* 0x000fe20000000f00 */
[----:B------:R-:W2:Y:S01]  /*00d0*/  LDCU.64 UR6, c[0x0][0x388] ;  /* 0x00007100ff0677ac */ /* 0x000ea20008000a00 */
[----:B------:R-:W3:Y:S01]  /*00e0*/  LDCU.64 UR36, c[0x0][0x358] ;  /* 0x00006b00ff2477ac */ /* 0x000ee20008000a00 */
[----:B-1----:R-:W-:Y:S02]  /*00f0*/  MOV R4, UR4 ;  /* 0x0000000400047c02 */ /* 0x002fe40008000f00 */
[----:B------:R-:W-:Y:S01]  /*0100*/  MOV R5, UR5 ;  /* 0x0000000500057c02 */ /* 0x000fe20008000f00 */
[----:B--2---:R-:W-:Y:S01]  /*0110*/  IMAD.U32 R6, RZ, RZ, UR6 ;  /* 0x00000006ff067e24 */ /* 0x004fe2000f8e00ff */
[----:B---3--:R-:W-:-:S07]  /*0120*/  MOV R7, UR7 ;  /* 0x0000000700077c02 */ /* 0x008fce0008000f00 */
[----:B0-----:R-:W-:Y:S05]  /*0130*/  CALL.REL.NOINC R10 `(_Z14map2_xy_kernelPfS_S_iPFfS_S_iE) ;  /* 0xfffffffc0ab07344 */ /* 0x001fea0003c3ffff */
[----:B------:R-:W0:Y:S02]  /*0140*/  LDC.64 R6, c[0x0][0x390] ;  /* 0x0000e400ff067b82 */ /* 0x000e240000000a00 */
[----:B0-----:R-:W-:-:S05]  /*0150*/  IMAD.WIDE R2, R2, 0x4, R6 ;  /* 0x0000000402027825 */ /* 0x001fca00078e0206 */
[----:B------:R-:W-:Y:S01]  /*0160*/  STG.E desc[UR36][R2.64], R4 ;  /* 0x0000000402007986 */ /* 0x000fe2000c101924 */
[----:B------:R-:W-:Y:S05]  /*0170*/  EXIT ;  /* 0x000000000000794d */ /* 0x000fea0003800000 */
        .type           $_Z14map2_xy_kernelPfS_S_iPFfS_S_iE$_Z9anonymousPfS_i,@function
        .size           $_Z14map2_xy_kernelPfS_S_iPFfS_S_iE$_Z9anonymousPfS_i,(.L_x_1 - $_Z14map2_xy_kernelPfS_S_iPFfS_S_iE$_Z9anonymousPfS_i)
$_Z14map2_xy_kernelPfS_S_iPFfS_S_iE$_Z9anonymousPfS_i:
[----:B------:R-:W-:Y:S01]  /*0180*/  IADD3 R1, PT, PT, R1, -0x8, RZ ;  /* 0xfffffff801017810 */ /* 0x000fe20007ffe0ff */
[----:B------:R-:W-:-:S04]  /*0190*/  IMAD.MOV.U32 R3, RZ, RZ, R5 ;  /* 0x000000ffff037224 */ /* 0x000fc800078e0005 */
[----:B------:R0:W-:Y:S02]  /*01a0*/  STL [R1], R2 ;  /* 0x0000000201007387 */ /* 0x0001e40000100800 */
[----:B0-----:R-:W-:Y:S01]  /*01b0*/  MOV R2, R4 ;  /* 0x0000000400027202 */ /* 0x001fe20000000f00 */
[----:B------:R-:W0:Y:S04]  /*01c0*/  LDCU.64 UR4, c[0x0][0x358] ;  /* 0x00006b00ff0477ac */ /* 0x000e280008000a00 */
[----:B------:R-:W-:-:S04]  /*01d0*/  IMAD.WIDE R2, R8, 0x4, R2 ;  /* 0x0000000408027825 */ /* 0x000fc800078e0202 */
[----:B------:R-:W-:Y:S02]  /*01e0*/  IMAD.WIDE R6, R8, 0x4, R6 ;  /* 0x0000000408067825 */ /* 0x000fe400078e0206 */
[----:B0-----:R-:W2:Y:S04]  /*01f0*/  LD.E R2, desc[UR4][R2.64] ;  /* 0x0000000402027980 */ /* 0x001ea8000c101900 */
[----:B------:R-:W2:Y:S02]  /*0200*/  LD.E R7, desc[UR4][R6.64] ;  /* 0x0000000406077980 */ /* 0x000ea4000c101900 */
[----:B--2---:R-:W-:Y:S02]  /*0210*/  FADD R4, R2, R7 ;  /* 0x0000000702047221 */ /* 0x004fe40000000000 */
[----:B------:R0:W2:Y:S02]  /*0220*/  LDL R2, [R1] ;  /* 0x0000000001027983 */ /* 0x0000a40000100800 */
[----:B0-----:R-:W-:Y:S01]  /*0230*/  IADD3 R1, PT, PT, R1, 0x8, RZ ;  /* 0x0000000801017810 */ /* 0x001fe20007ffe0ff */
[----:B--2---:R-:W-:Y:S06]  /*0240*/  RET.REL.NODEC R20 `(_Z14map2_xy_kernelPfS_S_iPFfS_S_iE) ;  /* 0xfffffffc146c7950 */ /* 0x004fec0003c3ffff */
.L_x_0:
[----:B------:R-:W-:-:S00]  /*0250*/  BRA `(.L_x_0) ;  /* 0xfffffffc00fc7947 */ /* 0x000fc0000383ffff */
[----:B------:R-:W-:-:S00]  /*0260*/  NOP ;  /* 0x0000000000007918 */ /* 0x000fc00000000000 */
        /* <DEDUP_REMOVED lines=9> */
.L_x_1:


//--------------------- .nv.global.init           --------------------------
	.section	.nv.global.init,"aw",@progbits
	.align	8
.nv.global.init:
	.type		anonymous_ptr,@object
	.size		anonymous_ptr,(.L_0 - anonymous_ptr)
anonymous_ptr:
        /*0000*/ 	.byte	0x80, 0x01, 0x00, 0x00, 0x00, 0x00, 0x00, 0x00
.L_0:


//--------------------- .nv.shared.reserved.0     --------------------------
	.section	.nv.shared.reserved.0,"aw",@nobits
	.weak		__nv_reservedSMEM_offset_0_alias
	.size		__nv_reservedSMEM_offset_0_alias, 0, 64
	.other		__nv_reservedSMEM_offset_0_alias,@"STO_CUDA_RESERVED_SHARED STV_DEFAULT"
__nv_reservedSMEM_offset_0_alias:
	.zero		0
	.zero		64


//--------------------- .nv.constant0._Z14map2_xy_kernelPfS_S_iPFfS_S_iE --------------------------
	.section	.nv.constant0._Z14map2_xy_kernelPfS_S_iPFfS_S_iE,"a",@progbits
	.sectionflags	@""
	.align	4
.nv.constant0._Z14map2_xy_kernelPfS_S_iPFfS_S_iE:
	.zero		936


//--------------------- SYMBOLS --------------------------

	.type		.nv.reservedSmem.offset0,@object
	.size		.nv.reservedSmem.offset0,0x4
